	.headerflags	@"EF_CUDA_TEXMODE_UNIFIED EF_CUDA_64BIT_ADDRESS EF_CUDA_SM86 EF_CUDA_VIRTUAL_SM(EF_CUDA_SM86)"
	.elftype	@"ET_EXEC"


//--------------------- .nv.info                  --------------------------
	.section	.nv.info,"",@"SHT_CUDA_INFO"
	.align	4


	//----- nvinfo : EIATTR_REGCOUNT
	.align		4
        /*0000*/ 	.byte	0x04, 0x2f
        /*0002*/ 	.short	(.L_1 - .L_0)
	.align		4
.L_0:
        /*0004*/ 	.word	index@(triton_mm)
        /*0008*/ 	.word	0x00000070


	//----- nvinfo : EIATTR_MIN_STACK_SIZE
	.align		4
.L_1:
        /*000c*/ 	.byte	0x04, 0x12
        /*000e*/ 	.short	(.L_3 - .L_2)
	.align		4
.L_2:
        /*0010*/ 	.word	index@(triton_mm)
        /*0014*/ 	.word	0x00000000


	//----- nvinfo : EIATTR_FRAME_SIZE
	.align		4
.L_3:
        /*0018*/ 	.byte	0x04, 0x11
        /*001a*/ 	.short	(.L_5 - .L_4)
	.align		4
.L_4:
        /*001c*/ 	.word	index@(triton_mm)
        /*0020*/ 	.word	0x00000000


	//----- nvinfo : EIATTR_MIN_STACK_SIZE
	.align		4
.L_5:
        /*0024*/ 	.byte	0x04, 0x12
        /*0026*/ 	.short	(.L_7 - .L_6)
	.align		4
.L_6:
        /*0028*/ 	.word	index@(triton_mm)
        /*002c*/ 	.word	0x00000000
.L_7:


//--------------------- .nv.info.triton_mm        --------------------------
	.section	.nv.info.triton_mm,"",@"SHT_CUDA_INFO"
	.sectionflags	@""
	.align	4


	//----- nvinfo : EIATTR_CUDA_API_VERSION
	.align		4
        /*0000*/ 	.byte	0x04, 0x37
        /*0002*/ 	.short	(.L_9 - .L_8)
.L_8:
        /*0004*/ 	.word	0x0000007c


	//----- nvinfo : EIATTR_SW2861232_WAR
	.align		4
.L_9:
        /*0008*/ 	.byte	0x01, 0x35
	.zero		2


	//----- nvinfo : EIATTR_PARAM_CBANK
	.align		4
        /*000c*/ 	.byte	0x04, 0x0a
        /*000e*/ 	.short	(.L_11 - .L_10)
	.align		4
.L_10:
        /*0010*/ 	.word	index@(.nv.constant0.triton_mm)
        /*0014*/ 	.short	0x0160
        /*0016*/ 	.short	0x0020


	//----- nvinfo : EIATTR_CBANK_PARAM_SIZE
	.align		4
.L_11:
        /*0018*/ 	.byte	0x03, 0x19
        /*001a*/ 	.short	0x0020


	//----- nvinfo : EIATTR_KPARAM_INFO
	.align		4
        /*001c*/ 	.byte	0x04, 0x17
        /*001e*/ 	.short	(.L_13 - .L_12)
.L_12:
        /*0020*/ 	.word	0x00000000
        /*0024*/ 	.short	0x0003
        /*0026*/ 	.short	0x0018
        /*0028*/ 	.byte	0x00, 0xf4, 0x21, 0x00


	//----- nvinfo : EIATTR_KPARAM_INFO
	.align		4
.L_13:
        /*002c*/ 	.byte	0x04, 0x17
        /*002e*/ 	.short	(.L_15 - .L_14)
.L_14:
        /*0030*/ 	.word	0x00000000
        /*0034*/ 	.short	0x0002
        /*0036*/ 	.short	0x0010
        /*0038*/ 	.byte	0x00, 0xf4, 0x21, 0x00


	//----- nvinfo : EIATTR_KPARAM_INFO
	.align		4
.L_15:
        /*003c*/ 	.byte	0x04, 0x17
        /*003e*/ 	.short	(.L_17 - .L_16)
.L_16:
        /*0040*/ 	.word	0x00000000
        /*0044*/ 	.short	0x0001
        /*0046*/ 	.short	0x0008
        /*0048*/ 	.byte	0x00, 0xf4, 0x21, 0x00


	//----- nvinfo : EIATTR_KPARAM_INFO
	.align		4
.L_17:
        /*004c*/ 	.byte	0x04, 0x17
        /*004e*/ 	.short	(.L_19 - .L_18)
.L_18:
        /*0050*/ 	.word	0x00000000
        /*0054*/ 	.short	0x0000
        /*0056*/ 	.short	0x0000
        /*0058*/ 	.byte	0x00, 0xf4, 0x21, 0x00


	//----- nvinfo : EIATTR_MAXREG_COUNT
	.align		4
.L_19:
        /*005c*/ 	.byte	0x03, 0x1b
        /*005e*/ 	.short	0x00ff


	//----- nvinfo : EIATTR_EXIT_INSTR_OFFSETS
	.align		4
        /*0060*/ 	.byte	0x04, 0x1c
        /*0062*/ 	.short	(.L_21 - .L_20)


	//   ....[0]....
.L_20:
        /*0064*/ 	.word	0x00001600


	//   ....[1]....
        /*0068*/ 	.word	0x00001650


	//----- nvinfo : EIATTR_REQNTID
	.align		4
.L_21:
        /*006c*/ 	.byte	0x04, 0x10
        /*006e*/ 	.short	(.L_23 - .L_22)
.L_22:
        /*0070*/ 	.word	0x00000100
        /*0074*/ 	.word	0x00000001
        /*0078*/ 	.word	0x00000001
.L_23:


//--------------------- .nv.callgraph             --------------------------
	.section	.nv.callgraph,"",@"SHT_CUDA_CALLGRAPH"
	.align	4
	.sectionentsize	8
	.align		4
        /*0000*/ 	.word	0x00000000
	.align		4
        /*0004*/ 	.word	0xffffffff
	.align		4
        /*0008*/ 	.word	0x00000000
	.align		4
        /*000c*/ 	.word	0xfffffffe
	.align		4
        /*0010*/ 	.word	0x00000000
	.align		4
        /*0014*/ 	.word	0xfffffffd
	.align		4
        /*0018*/ 	.word	0x00000000
	.align		4
        /*001c*/ 	.word	0xfffffffc


//--------------------- .nv.rel.action            --------------------------
	.section	.nv.rel.action,"",@"SHT_CUDA_RELOCINFO"
	.align	8
	.sectionentsize	8
        /*0000*/ 	.byte	0x73, 0x00, 0x00, 0x00, 0x00, 0x00, 0x00, 0x00, 0x00, 0x00, 0x00, 0x11, 0x25, 0x00, 0x05, 0x36


//--------------------- .nv.constant0.triton_mm   --------------------------
	.section	.nv.constant0.triton_mm,"a",@progbits
	.sectionflags	@""
	.align	4
.nv.constant0.triton_mm:
	.zero		384


//--------------------- .text.triton_mm           --------------------------
	.section	.text.triton_mm,"ax",@progbits
	.sectionflags	@"SHF_BARRIERS=1"
	.sectioninfo	@"SHI_REGISTERS=112"
	.align	128
        .global         triton_mm
        .type           triton_mm,@function
        .size           triton_mm,(.L_x_2 - triton_mm)
        .other          triton_mm,@"STO_CUDA_ENTRY STV_DEFAULT"
triton_mm:
.text.triton_mm:
[----:B------:R-:W-:Y:S02]  /*0000*/  IMAD.MOV.U32 R1, RZ, RZ, c[0x0][0x28] ;  /* 0x00000a00ff017624 */ /* 0x000fe400078e00ff */
[----:B------:R-:W1:Y:S01]  /*0010*/  S2R R9, SR_CTAID.X ;  /* 0x0000000000097919 */ /* 0x000e620000002500 */
[----:B------:R-:W-:Y:S01]  /*0020*/  IMAD.MOV.U32 R5, RZ, RZ, -0x8 ;  /* 0xfffffff8ff057424 */ /* 0x000fe200078e00ff */
[----:B------:R-:W-:Y:S01]  /*0030*/  ULDC.64 UR4, c[0x0][0x118] ;  /* 0x0000460000047ab9 */ /* 0x000fe20000000a00 */
[----:B------:R-:W-:Y:S01]  /*0040*/  IMAD.MOV.U32 R101, RZ, RZ, -0x1 ;  /* 0xffffffffff657424 */ /* 0x000fe200078e00ff */
[----:B------:R-:W-:Y:S01]  /*0050*/  CS2R R52, SRZ ;  /* 0x0000000000347805 */ /* 0x000fe2000001ff00 */
[----:B------:R-:W-:Y:S01]  /*0060*/  IMAD.MOV.U32 R107, RZ, RZ, 0x20 ;  /* 0x00000020ff6b7424 */ /* 0x000fe200078e00ff */
[----:B------:R-:W-:Y:S01]  /*0070*/  CS2R R54, SRZ ;  /* 0x0000000000367805 */ /* 0x000fe2000001ff00 */
[----:B------:R-:W-:Y:S01]  /*0080*/  IMAD.MOV.U32 R109, RZ, RZ, RZ ;  /* 0x000000ffff6d7224 */ /* 0x000fe200078e00ff */
[----:B------:R-:W-:Y:S01]  /*0090*/  CS2R R56, SRZ ;  /* 0x0000000000387805 */ /* 0x000fe2000001ff00 */
        /* <DEDUP_REMOVED lines=15> */
[C---:B-1----:R-:W-:Y:S01]  /*0190*/  IMAD.HI R0, R9.reuse, 0x2aaaaaab, RZ ;  /* 0x2aaaaaab09007827 */ /* 0x042fe200078e02ff */
[----:B------:R-:W-:Y:S01]  /*01a0*/  IABS R8, R9 ;  /* 0x0000000900087213 */ /* 0x000fe20000000000 */
[----:B------:R-:W-:Y:S01]  /*01b0*/  CS2R R24, SRZ ;  /* 0x0000000000187805 */ /* 0x000fe2000001ff00 */
[----:B------:R-:W-:Y:S01]  /*01c0*/  ISETP.GE.AND P2, PT, R9, RZ, PT ;  /* 0x000000ff0900720c */ /* 0x000fe20003f46270 */
[----:B------:R-:W-:Y:S01]  /*01d0*/  CS2R R26, SRZ ;  /* 0x00000000001a7805 */ /* 0x000fe2000001ff00 */
[----:B------:R-:W-:Y:S01]  /*01e0*/  SHF.R.U32.HI R3, RZ, 0x1f, R0 ;  /* 0x0000001fff037819 */ /* 0x000fe20000011600 */
[----:B------:R-:W-:Y:S01]  /*01f0*/  CS2R R20, SRZ ;  /* 0x0000000000147805 */ /* 0x000fe2000001ff00 */
[----:B------:R-:W-:Y:S01]  /*0200*/  CS2R R22, SRZ ;  /* 0x0000000000167805 */ /* 0x000fe2000001ff00 */
[----:B------:R-:W-:Y:S01]  /*0210*/  CS2R R16, SRZ ;  /* 0x0000000000107805 */ /* 0x000fe2000001ff00 */
[----:B------:R-:W-:Y:S01]  /*0220*/  LEA.HI.SX32 R4, R0, R3, 0x1b ;  /* 0x0000000300047211 */ /* 0x000fe200078fdaff */
[----:B------:R-:W-:Y:S01]  /*0230*/  CS2R R18, SRZ ;  /* 0x0000000000127805 */ /* 0x000fe2000001ff00 */
[----:B------:R-:W-:Y:S01]  /*0240*/  CS2R R32, SRZ ;  /* 0x0000000000207805 */ /* 0x000fe2000001ff00 */
[----:B------:R-:W-:-:S02]  /*0250*/  CS2R R34, SRZ ;  /* 0x0000000000227805 */ /* 0x000fc4000001ff00 */
[----:B------:R-:W-:-:S05]  /*0260*/  IMAD R0, R4, R5, 0x1d ;  /* 0x0000001d04007424 */ /* 0x000fca00078e0205 */
[----:B------:R-:W-:-:S04]  /*0270*/  IMNMX R5, R0, 0x8, PT ;  /* 0x0000000800057817 */ /* 0x000fc80003800200 */
[-C--:B------:R-:W-:Y:S02]  /*0280*/  IABS R11, R5.reuse ;  /* 0x00000005000b7213 */ /* 0x080fe40000000000 */
[----:B------:R-:W-:Y:S02]  /*0290*/  IABS R10, R5 ;  /* 0x00000005000a7213 */ /* 0x000fe40000000000 */
[----:B------:R-:W1:Y:S08]  /*02a0*/  I2F.RP R0, R11 ;  /* 0x0000000b00007306 */ /* 0x000e700000209400 */
[----:B-1----:R-:W1:Y:S02]  /*02b0*/  MUFU.RCP R0, R0 ;  /* 0x0000000000007308 */ /* 0x002e640000001000 */
[----:B-1----:R-:W-:-:S06]  /*02c0*/  IADD3 R2, R0, 0xffffffe, RZ ;  /* 0x0ffffffe00027810 */ /* 0x002fcc0007ffe0ff */
[----:B------:R1:W2:Y:S02]  /*02d0*/  F2I.FTZ.U32.TRUNC.NTZ R3, R2 ;  /* 0x0000000200037305 */ /* 0x0002a4000021f000 */
[----:B-1----:R-:W-:Y:S02]  /*02e0*/  IMAD.MOV.U32 R2, RZ, RZ, RZ ;  /* 0x000000ffff027224 */ /* 0x002fe400078e00ff */
[----:B--2---:R-:W-:-:S04]  /*02f0*/  IMAD.MOV R6, RZ, RZ, -R3 ;  /* 0x000000ffff067224 */ /* 0x004fc800078e0a03 */
[----:B------:R-:W-:Y:S02]  /*0300*/  IMAD R7, R6, R11, RZ ;  /* 0x0000000b06077224 */ /* 0x000fe400078e02ff */
[----:B------:R-:W-:Y:S02]  /*0310*/  IMAD R6, R4, -0xc0, R9 ;  /* 0xffffff4004067824 */ /* 0x000fe400078e0209 */
[----:B------:R-:W-:-:S03]  /*0320*/  IMAD.HI.U32 R3, R3, R7, R2 ;  /* 0x0000000703037227 */ /* 0x000fc600078e0002 */
[----:B------:R-:W-:Y:S01]  /*0330*/  IABS R0, R6 ;  /* 0x0000000600007213 */ /* 0x000fe20000000000 */
[----:B------:R-:W-:Y:S01]  /*0340*/  IMAD.MOV.U32 R7, RZ, RZ, R8 ;  /* 0x000000ffff077224 */ /* 0x000fe200078e0008 */
[----:B------:R-:W-:Y:S01]  /*0350*/  LOP3.LUT R6, R6, R5, RZ, 0x3c, !PT ;  /* 0x0000000506067212 */ /* 0x000fe200078e3cff */
[----:B------:R-:W-:Y:S02]  /*0360*/  IMAD.MOV R8, RZ, RZ, -R10 ;  /* 0x000000ffff087224 */ /* 0x000fe400078e0a0a */
[----:B------:R-:W-:Y:S01]  /*0370*/  IMAD.MOV.U32 R10, RZ, RZ, R0 ;  /* 0x000000ffff0a7224 */ /* 0x000fe200078e0000 */
[----:B------:R-:W-:Y:S01]  /*0380*/  ISETP.GE.AND P4, PT, R6, RZ, PT ;  /* 0x000000ff0600720c */ /* 0x000fe20003f86270 */
[----:B------:R-:W-:-:S04]  /*0390*/  IMAD.HI.U32 R0, R3, R7, RZ ;  /* 0x0000000703007227 */ /* 0x000fc800078e00ff */
[----:B------:R-:W-:-:S04]  /*03a0*/  IMAD.HI.U32 R3, R3, R10, RZ ;  /* 0x0000000a03037227 */ /* 0x000fc800078e00ff */
[-C--:B------:R-:W-:Y:S02]  /*03b0*/  IMAD R2, R0, R8.reuse, R7 ;  /* 0x0000000800027224 */ /* 0x080fe400078e0207 */
[----:B------:R-:W-:Y:S01]  /*03c0*/  IMAD R7, R3, R8, R10 ;  /* 0x0000000803077224 */ /* 0x000fe200078e020a */
[----:B------:R-:W1:Y:S02]  /*03d0*/  S2R R0, SR_TID.X ;  /* 0x0000000000007919 */ /* 0x000e640000002100 */
[C---:B------:R-:W-:Y:S02]  /*03e0*/  ISETP.GT.U32.AND P0, PT, R11.reuse, R2, PT ;  /* 0x000000020b00720c */ /* 0x040fe40003f04070 */
[----:B------:R-:W-:-:S11]  /*03f0*/  ISETP.GT.U32.AND P3, PT, R11, R7, PT ;  /* 0x000000070b00720c */ /* 0x000fd60003f64070 */
[--C-:B------:R-:W-:Y:S02]  /*0400*/  @!P0 IMAD.IADD R2, R2, 0x1, -R11.reuse ;  /* 0x0000000102028824 */ /* 0x100fe400078e0a0b */
[----:B------:R-:W-:Y:S01]  /*0410*/  @!P3 IMAD.IADD R7, R7, 0x1, -R11 ;  /* 0x000000010707b824 */ /* 0x000fe200078e0a0b */
[----:B------:R-:W-:Y:S02]  /*0420*/  @!P3 IADD3 R3, R3, 0x1, RZ ;  /* 0x000000010303b810 */ /* 0x000fe40007ffe0ff */
[----:B------:R-:W-:Y:S02]  /*0430*/  ISETP.GT.U32.AND P1, PT, R11, R2, PT ;  /* 0x000000020b00720c */ /* 0x000fe40003f24070 */
[----:B------:R-:W-:Y:S02]  /*0440*/  ISETP.GE.U32.AND P0, PT, R7, R11, PT ;  /* 0x0000000b0700720c */ /* 0x000fe40003f06070 */
[----:B-1----:R-:W-:Y:S01]  /*0450*/  SHF.R.U32.HI R89, RZ, 0x1, R0 ;  /* 0x00000001ff597819 */ /* 0x002fe20000011600 */
[C---:B------:R-:W-:Y:S01]  /*0460*/  IMAD.SHL.U32 R9, R0.reuse, 0x10, RZ ;  /* 0x0000001000097824 */ /* 0x040fe200078e00ff */
[C---:B------:R-:W-:Y:S01]  /*0470*/  LOP3.LUT R7, R0.reuse, 0x8, RZ, 0xc0, !PT ;  /* 0x0000000800077812 */ /* 0x040fe200078ec0ff */
[----:B------:R-:W-:Y:S01]  /*0480*/  IMAD.SHL.U32 R91, R0, 0x4, RZ ;  /* 0x00000004005b7824 */ /* 0x000fe200078e00ff */
[----:B------:R-:W-:-:S02]  /*0490*/  SGXT.U32 R89, R89, 0x7 ;  /* 0x000000075959781a */ /* 0x000fc40000000000 */
[----:B------:R-:W-:Y:S01]  /*04a0*/  LOP3.LUT R10, R9, 0x10, RZ, 0xc0, !PT ;  /* 0x00000010090a7812 */ /* 0x000fe200078ec0ff */
[----:B------:R-:W-:Y:S01]  /*04b0*/  IMAD.SHL.U32 R12, R7, 0x2, RZ ;  /* 0x00000002070c7824 */ /* 0x000fe200078e00ff */
[----:B------:R-:W-:Y:S01]  /*04c0*/  LOP3.LUT R88, R0, 0x80, RZ, 0xc0, !PT ;  /* 0x0000008000587812 */ /* 0x000fe200078ec0ff */
[----:B------:R-:W-:Y:S01]  /*04d0*/  @!P1 IMAD.IADD R2, R2, 0x1, -R11 ;  /* 0x0000000102029824 */ /* 0x000fe200078e0a0b */
[----:B------:R-:W-:Y:S02]  /*04e0*/  SHF.R.U32.HI R93, RZ, 0x2, R0 ;  /* 0x00000002ff5d7819 */ /* 0x000fe40000011600 */
[----:B------:R-:W-:Y:S01]  /*04f0*/  @P0 IADD3 R3, R3, 0x1, RZ ;  /* 0x0000000103030810 */ /* 0x000fe20007ffe0ff */
[----:B------:R-:W-:Y:S01]  /*0500*/  @!P2 IMAD.MOV R2, RZ, RZ, -R2 ;  /* 0x000000ffff02a224 */ /* 0x000fe200078e0a02 */
[----:B------:R-:W-:Y:S02]  /*0510*/  ISETP.NE.AND P0, PT, R5, RZ, PT ;  /* 0x000000ff0500720c */ /* 0x000fe40003f05270 */
[----:B------:R-:W-:Y:S01]  /*0520*/  LOP3.LUT R5, RZ, R5, RZ, 0x33, !PT ;  /* 0x00000005ff057212 */ /* 0x000fe200078e33ff */
[----:B------:R-:W-:Y:S01]  /*0530*/  IMAD.MOV.U32 R6, RZ, RZ, R3 ;  /* 0x000000ffff067224 */ /* 0x000fe200078e0003 */
[----:B------:R-:W-:-:S02]  /*0540*/  LOP3.LUT R14, R10, R12, RZ, 0x3c, !PT ;  /* 0x0000000c0a0e7212 */ /* 0x000fc400078e3cff */
[----:B------:R-:W-:Y:S01]  /*0550*/  SEL R3, R5, R2, !P0 ;  /* 0x0000000205037207 */ /* 0x000fe20004000000 */
[----:B------:R-:W-:Y:S01]  /*0560*/  @!P4 IMAD.MOV R6, RZ, RZ, -R6 ;  /* 0x000000ffff06c224 */ /* 0x000fe200078e0a06 */
[--C-:B------:R-:W-:Y:S02]  /*0570*/  LOP3.LUT R7, R7, 0x7, R0.reuse, 0xf8, !PT ;  /* 0x0000000707077812 */ /* 0x100fe400078ef800 */
[----:B------:R-:W-:Y:S01]  /*0580*/  LOP3.LUT R93, R93, 0x18, RZ, 0xc0, !PT ;  /* 0x000000185d5d7812 */ /* 0x000fe200078ec0ff */
[----:B------:R-:W-:Y:S01]  /*0590*/  IMAD R3, R4, 0x8, R3 ;  /* 0x0000000804037824 */ /* 0x000fe200078e0203 */
[----:B------:R-:W-:Y:S01]  /*05a0*/  SEL R2, R5, R6, !P0 ;  /* 0x0000000605027207 */ /* 0x000fe20004000000 */
[----:B------:R-:W-:Y:S01]  /*05b0*/  IMAD.MOV.U32 R4, RZ, RZ, RZ ;  /* 0x000000ffff047224 */ /* 0x000fe200078e00ff */
[----:B------:R-:W-:Y:S01]  /*05c0*/  LOP3.LUT R12, R12, 0x10, R91, 0x78, !PT ;  /* 0x000000100c0c7812 */ /* 0x000fe200078e785b */
[----:B------:R-:W-:Y:S01]  /*05d0*/  IMAD.SHL.U32 R3, R3, 0x80, RZ ;  /* 0x0000008003037824 */ /* 0x000fe200078e00ff */
[----:B------:R-:W-:Y:S01]  /*05e0*/  LOP3.LUT R13, R93, 0x7, R0, 0xf8, !PT ;  /* 0x000000075d0d7812 */ /* 0x000fe200078ef800 */
[----:B------:R-:W-:Y:S01]  /*05f0*/  IMAD.SHL.U32 R2, R2, 0x80, RZ ;  /* 0x0000008002027824 */ /* 0x000fe200078e00ff */
[----:B------:R-:W-:-:S02]  /*0600*/  LOP3.LUT R90, R0, 0x10, RZ, 0xc0, !PT ;  /* 0x00000010005a7812 */ /* 0x000fc400078ec0ff */
[-C--:B------:R-:W-:Y:S01]  /*0610*/  LOP3.LUT R5, R3, R89.reuse, RZ, 0xfc, !PT ;  /* 0x0000005903057212 */ /* 0x080fe200078efcff */
[----:B------:R-:W-:Y:S01]  /*0620*/  IMAD R99, R13, 0x20, R12 ;  /* 0x000000200d637824 */ /* 0x000fe200078e020c */
[----:B------:R-:W-:Y:S01]  /*0630*/  LOP3.LUT R6, R2, R89, RZ, 0xfc, !PT ;  /* 0x0000005902067212 */ /* 0x000fe200078efcff */
[----:B------:R-:W-:Y:S01]  /*0640*/  IMAD R89, R89, 0x20, R14 ;  /* 0x0000002059597824 */ /* 0x000fe200078e020e */
[----:B------:R-:W-:Y:S01]  /*0650*/  CS2R R12, SRZ ;  /* 0x00000000000c7805 */ /* 0x000fe2000001ff00 */
[----:B------:R-:W-:Y:S01]  /*0660*/  IMAD.HI R4, R5, -0x6e5d4c3b, R4 ;  /* 0x91a2b3c505047827 */ /* 0x000fe200078e0204 */
[----:B------:R-:W-:-:S03]  /*0670*/  CS2R R14, SRZ ;  /* 0x00000000000e7805 */ /* 0x000fc6000001ff00 */
[----:B------:R-:W-:Y:S01]  /*0680*/  IMAD.HI R8, R6, 0x2aaaaaab, RZ ;  /* 0x2aaaaaab06087827 */ /* 0x000fe200078e02ff */
[----:B------:R-:W-:-:S04]  /*0690*/  SHF.R.U32.HI R9, RZ, 0x1f, R4 ;  /* 0x0000001fff097819 */ /* 0x000fc80000011604 */
[----:B------:R-:W-:Y:S02]  /*06a0*/  SHF.R.U32.HI R11, RZ, 0x1f, R8 ;  /* 0x0000001fff0b7819 */ /* 0x000fe40000011608 */
[----:B------:R-:W-:Y:S02]  /*06b0*/  LEA.HI R9, R4, R9, RZ, 0x15 ;  /* 0x0000000904097211 */ /* 0x000fe400078fa8ff */
[----:B------:R-:W-:Y:S02]  /*06c0*/  LEA.HI R11, R8, R11, RZ, 0x17 ;  /* 0x0000000b080b7211 */ /* 0x000fe400078fb8ff */
[----:B------:R-:W-:Y:S01]  /*06d0*/  LOP3.LUT R4, R0, 0x10, R91, 0x48, !PT ;  /* 0x0000001000047812 */ /* 0x000fe200078e485b */
[----:B------:R-:W-:Y:S01]  /*06e0*/  IMAD R9, R9, -0xe10, R5 ;  /* 0xfffff1f009097824 */ /* 0x000fe200078e0205 */
[----:B------:R-:W-:Y:S01]  /*06f0*/  SHF.R.U32.HI R5, RZ, 0x3, R88 ;  /* 0x00000003ff057819 */ /* 0x000fe20000011658 */
[----:B------:R-:W-:Y:S02]  /*0700*/  IMAD R11, R11, -0xc00, R6 ;  /* 0xfffff4000b0b7824 */ /* 0x000fe400078e0206 */
[--C-:B------:R-:W-:Y:S01]  /*0710*/  IMAD R9, R9, 0x3000, R10.reuse ;  /* 0x0000300009097824 */ /* 0x100fe200078e020a */
[----:B------:R-:W-:Y:S01]  /*0720*/  LOP3.LUT R7, R7, R5, RZ, 0xfc, !PT ;  /* 0x0000000507077212 */ /* 0x000fe200078efcff */
[----:B------:R-:W-:Y:S01]  /*0730*/  IMAD R11, R11, 0x3000, R10 ;  /* 0x000030000b0b7824 */ /* 0x000fe200078e020a */
[----:B------:R-:W-:-:S02]  /*0740*/  LOP3.LUT R5, R5, 0xf, R0, 0xf8, !PT ;  /* 0x0000000f05057812 */ /* 0x000fc400078ef800 */
[----:B------:R-:W-:Y:S01]  /*0750*/  IADD3 R86, P0, R9, c[0x0][0x160], RZ ;  /* 0x0000580009567a10 */ /* 0x000fe20007f1e0ff */
[--C-:B------:R-:W-:Y:S01]  /*0760*/  IMAD R98, R7, 0x20, R4.reuse ;  /* 0x0000002007627824 */ /* 0x100fe200078e0204 */
[----:B------:R-:W-:Y:S01]  /*0770*/  IADD3 R84, P1, R11, c[0x0][0x168], RZ ;  /* 0x00005a000b547a10 */ /* 0x000fe20007f3e0ff */
[----:B------:R-:W-:Y:S01]  /*0780*/  IMAD R92, R5, 0x20, R4 ;  /* 0x00000020055c7824 */ /* 0x000fe200078e0204 */
[----:B------:R-:W-:Y:S01]  /*0790*/  LEA.HI.X.SX32 R87, R9, c[0x0][0x164], 0x1, P0 ;  /* 0x0000590009577a11 */ /* 0x000fe200000f0eff */
[----:B------:R-:W-:Y:S01]  /*07a0*/  CS2R R4, SRZ ;  /* 0x0000000000047805 */ /* 0x000fe2000001ff00 */
[----:B------:R-:W-:Y:S01]  /*07b0*/  LEA.HI.X.SX32 R85, R11, c[0x0][0x16c], 0x1, P1 ;  /* 0x00005b000b557a11 */ /* 0x000fe200008f0eff */
[----:B------:R-:W-:Y:S01]  /*07c0*/  CS2R R8, SRZ ;  /* 0x0000000000087805 */ /* 0x000fe2000001ff00 */
[----:B------:R-:W-:Y:S01]  /*07d0*/  CS2R R10, SRZ ;  /* 0x00000000000a7805 */ /* 0x000fe2000001ff00 */
[----:B------:R1:W-:Y:S01]  /*07e0*/  LDGSTS.E.BYPASS.128 [R89], [R86.64] ;  /* 0x0000000056597fae */ /* 0x0003e2000b901c44 */
[----:B------:R-:W-:-:S03]  /*07f0*/  CS2R R6, SRZ ;  /* 0x0000000000067805 */ /* 0x000fc6000001ff00 */
[----:B------:R-:W0:Y:S04]  /*0800*/  LDGDEPBAR ;  /* 0x00000000000079af */ /* 0x000e280000000000 */
[----:B------:R1:W-:Y:S04]  /*0810*/  LDGSTS.E.BYPASS.128 [R89+0x1000], [R84.64] ;  /* 0x0100000054597fae */ /* 0x0003e8000b901c44 */
[----:B------:R-:W0:Y:S02]  /*0820*/  LDGDEPBAR ;  /* 0x00000000000079af */ /* 0x000e240000000000 */
.L_x_0:
[----:B------:R-:W-:-:S04]  /*0830*/  DEPBAR.LE SB0, 0x0 ;  /* 0x000080000000791a */ /* 0x000fc80000000000 */
[----:B------:R-:W-:Y:S01]  /*0840*/  BAR.SYNC.DEFER_BLOCKING 0x0 ;  /* 0x0000000000007b1d */ /* 0x000fe20000010000 */
[C---:B------:R-:W-:Y:S02]  /*0850*/  ISETP.GT.U32.AND P0, PT, R101.reuse, 0x7ffffffe, PT ;  /* 0x7ffffffe6500780c */ /* 0x040fe40003f04070 */
[----:B------:R-:W-:-:S04]  /*0860*/  IADD3 R101, R101, 0x1, RZ ;  /* 0x0000000165657810 */ /* 0x000fc80007ffe0ff */
[----:B------:R-:W-:Y:S02]  /*0870*/  SEL R101, R101, RZ, P0 ;  /* 0x000000ff65657207 */ /* 0x000fe40000000000 */
[----:B------:R-:W-:-:S03]  /*0880*/  ISETP.NE.U32.AND P0, PT, R107, 0x3000, PT ;  /* 0x000030006b00780c */ /* 0x000fc60003f05070 */
[----:B------:R-:W-:Y:S01]  /*0890*/  IMAD R68, R101, 0x1000, R92 ;  /* 0x0000100065447824 */ /* 0x000fe200078e025c */
[----:B------:R-:W-:Y:S01]  /*08a0*/  ISETP.NE.AND.EX P0, PT, R109, RZ, PT, P0 ;  /* 0x000000ff6d00720c */ /* 0x000fe20003f05300 */
[C---:B------:R-:W-:Y:S02]  /*08b0*/  IMAD R100, R101.reuse, 0x1000, R99 ;  /* 0x0000100065647824 */ /* 0x040fe400078e0263 */
[----:B------:R-:W-:-:S03]  /*08c0*/  IMAD R106, R101, 0x1000, R98 ;  /* 0x00001000656a7824 */ /* 0x000fc600078e0262 */
[----:B------:R-:W-:Y:S04]  /*08d0*/  LDSM.16.M88.2 R94, [R100+0x1000] ;  /* 0x00100000645e783b */ /* 0x000fe80000000100 */
[----:B------:R-:W2:Y:S04]  /*08e0*/  LDSM.16.M88.4 R68, [R68] ;  /* 0x000000004444783b */ /* 0x000ea80000000200 */
[----:B------:R-:W3:Y:S04]  /*08f0*/  LDSM.16.M88.2 R102, [R100+0x1400] ;  /* 0x001400006466783b */ /* 0x000ee80000000100 */
[----:B------:R-:W4:Y:S04]  /*0900*/  LDSM.16.M88.2 R104, [R100+0x1800] ;  /* 0x001800006468783b */ /* 0x000f280000000100 */
[----:B------:R-:W1:Y:S04]  /*0910*/  LDSM.16.M88.2 R96, [R100+0x1c00] ;  /* 0x001c00006460783b */ /* 0x000e680000000100 */
[----:B------:R-:W1:Y:S04]  /*0920*/  LDSM.16.M88.4 R72, [R106+0x400] ;  /* 0x000400006a48783b */ /* 0x000e680000000200 */
[----:B------:R-:W1:Y:S04]  /*0930*/  LDSM.16.M88.4 R76, [R106+0x800] ;  /* 0x000800006a4c783b */ /* 0x000e680000000200 */
[----:B------:R-:W1:Y:S01]  /*0940*/  LDSM.16.M88.4 R80, [R106+0xc00] ;  /* 0x000c00006a50783b */ /* 0x000e620000000200 */
[C---:B--2---:R-:W-:Y:S08]  /*0950*/  IMMA.16832.S8.S8.SAT R52, R68.reuse.ROW, R94.COL, R52 ;  /* 0x0000005e44347237 */ /* 0x044ff00000445c34 */
[C---:B---3--:R-:W-:Y:S08]  /*0960*/  IMMA.16832.S8.S8.SAT R56, R68.reuse.ROW, R102.COL, R56 ;  /* 0x0000006644387237 */ /* 0x048ff00000445c38 */
[C---:B----4-:R-:W-:Y:S08]  /*0970*/  IMMA.16832.S8.S8.SAT R60, R68.reuse.ROW, R104.COL, R60 ;  /* 0x00000068443c7237 */ /* 0x050ff00000445c3c */
[----:B-1----:R-:W-:Y:S07]  /*0980*/  IMMA.16832.S8.S8.SAT R64, R68.ROW, R96.COL, R64 ;  /* 0x0000006044407237 */ /* 0x002fee0000445c40 */
[C---:B------:R-:W-:Y:S01]  /*0990*/  IADD3 R68, P1, R107.reuse, R86, RZ ;  /* 0x000000566b447210 */ /* 0x040fe20007f3e0ff */
[----:B------:R-:W-:Y:S01]  /*09a0*/  IMMA.16832.S8.S8.SAT R36, R72.ROW, R94.COL, R36 ;  /* 0x0000005e48247237 */ /* 0x000fe20000445c24 */
[----:B------:R-:W-:-:S03]  /*09b0*/  IADD3 R70, P2, R107, R84, RZ ;  /* 0x000000546b467210 */ /* 0x000fc60007f5e0ff */
[C---:B------:R-:W-:Y:S01]  /*09c0*/  IMAD.X R69, R109.reuse, 0x1, R87, P1 ;  /* 0x000000016d457824 */ /* 0x040fe200008e0657 */
[----:B------:R-:W-:Y:S01]  /*09d0*/  BAR.SYNC.DEFER_BLOCKING 0x0 ;  /* 0x0000000000007b1d */ /* 0x000fe20000010000 */
[----:B------:R-:W-:Y:S02]  /*09e0*/  IMAD.X R71, R109, 0x1, R85, P2 ;  /* 0x000000016d477824 */ /* 0x000fe400010e0655 */
[C---:B------:R-:W-:Y:S08]  /*09f0*/  IMMA.16832.S8.S8.SAT R40, R72.reuse.ROW, R102.COL, R40 ;  /* 0x0000006648287237 */ /* 0x040ff00000445c28 */
[C---:B------:R-:W-:Y:S08]  /*0a00*/  IMMA.16832.S8.S8.SAT R44, R72.reuse.ROW, R104.COL, R44 ;  /* 0x00000068482c7237 */ /* 0x040ff00000445c2c */
[----:B------:R-:W-:Y:S01]  /*0a10*/  IMMA.16832.S8.S8.SAT R48, R72.ROW, R96.COL, R48 ;  /* 0x0000006048307237 */ /* 0x000fe20000445c30 */
[----:B------:R-:W-:Y:S01]  /*0a20*/  @!PT LDS RZ, [RZ] ;  /* 0x00000000fffff984 */ /* 0x000fe20000000800 */
[----:B------:R-:W-:Y:S01]  /*0a30*/  @!PT LDS RZ, [RZ] ;  /* 0x00000000fffff984 */ /* 0x000fe20000000800 */
[----:B------:R-:W-:Y:S01]  /*0a40*/  @!PT LDS RZ, [RZ] ;  /* 0x00000000fffff984 */ /* 0x000fe20000000800 */
[----:B------:R1:W-:Y:S07]  /*0a50*/  LDGSTS.E.BYPASS.128 [R89], [R68.64], P0 ;  /* 0x0000000044597fae */ /* 0x0003ee0008101c44 */
[----:B------:R-:W-:Y:S01]  /*0a60*/  IMMA.16832.S8.S8.SAT R28, R76.ROW, R94.COL, R28 ;  /* 0x0000005e4c1c7237 */ /* 0x000fe20000445c1c */
[----:B------:R-:W0:Y:S04]  /*0a70*/  LDGDEPBAR ;  /* 0x00000000000079af */ /* 0x000e280000000000 */
[----:B------:R1:W-:Y:S01]  /*0a80*/  LDGSTS.E.BYPASS.128 [R89+0x1000], [R70.64], P0 ;  /* 0x0100000046597fae */ /* 0x0003e20008101c44 */
[----:B------:R-:W-:-:S02]  /*0a90*/  IADD3 R107, P0, R107, 0x20, RZ ;  /* 0x000000206b6b7810 */ /* 0x000fc40007f1e0ff */
[----:B------:R-:W-:Y:S01]  /*0aa0*/  IMMA.16832.S8.S8.SAT R24, R76.ROW, R102.COL, R24 ;  /* 0x000000664c187237 */ /* 0x000fe20000445c18 */
[----:B------:R-:W0:Y:S02]  /*0ab0*/  LDGDEPBAR ;  /* 0x00000000000079af */ /* 0x000e240000000000 */
[----:B------:R-:W-:Y:S01]  /*0ac0*/  IMAD.X R109, RZ, RZ, R109, P0 ;  /* 0x000000ffff6d7224 */ /* 0x000fe200000e066d */
[----:B------:R-:W-:-:S04]  /*0ad0*/  ISETP.NE.U32.AND P0, PT, R107, 0x3020, PT ;  /* 0x000030206b00780c */ /* 0x000fc80003f05070 */
[----:B------:R-:W-:Y:S01]  /*0ae0*/  ISETP.NE.AND.EX P0, PT, R109, RZ, PT, P0 ;  /* 0x000000ff6d00720c */ /* 0x000fe20003f05300 */
[C---:B------:R-:W-:Y:S08]  /*0af0*/  IMMA.16832.S8.S8.SAT R20, R76.reuse.ROW, R104.COL, R20 ;  /* 0x000000684c147237 */ /* 0x040ff00000445c14 */
[----:B------:R-:W-:Y:S08]  /*0b00*/  IMMA.16832.S8.S8.SAT R16, R76.ROW, R96.COL, R16 ;  /* 0x000000604c107237 */ /* 0x000ff00000445c10 */
[C---:B------:R-:W-:Y:S08]  /*0b10*/  IMMA.16832.S8.S8.SAT R12, R80.reuse.ROW, R94.COL, R12 ;  /* 0x0000005e500c7237 */ /* 0x040ff00000445c0c */
[C---:B------:R-:W-:Y:S08]  /*0b20*/  IMMA.16832.S8.S8.SAT R8, R80.reuse.ROW, R102.COL, R8 ;  /* 0x0000006650087237 */ /* 0x040ff00000445c08 */
[C---:B------:R-:W-:Y:S08]  /*0b30*/  IMMA.16832.S8.S8.SAT R4, R80.reuse.ROW, R104.COL, R4 ;  /* 0x0000006850047237 */ /* 0x040ff00000445c04 */
[----:B------:R-:W-:Y:S01]  /*0b40*/  IMMA.16832.S8.S8.SAT R32, R80.ROW, R96.COL, R32 ;  /* 0x0000006050207237 */ /* 0x000fe20000445c20 */
[----:B-1----:R-:W-:Y:S07]  /*0b50*/  @P0 BRA `(.L_x_0) ;  /* 0xfffffcd000000947 */ /* 0x002fee000383ffff */
[----:B------:R-:W-:Y:S01]  /*0b60*/  IMAD.SHL.U32 R69, R0, 0x20, RZ ;  /* 0x0000002000457824 */ /* 0x000fe200078e00ff */
[----:B------:R-:W-:Y:S01]  /*0b70*/  LOP3.LUT R82, R2, 0x7c, R91, 0xf8, !PT ;  /* 0x0000007c02527812 */ /* 0x000fe200078ef85b */
[----:B------:R-:W-:Y:S01]  /*0b80*/  IMAD.SHL.U32 R68, R0, 0x2, RZ ;  /* 0x0000000200447824 */ /* 0x000fe200078e00ff */
[----:B------:R-:W-:Y:S01]  /*0b90*/  SHF.R.U32.HI R0, RZ, 0x5, R0 ;  /* 0x00000005ff007819 */ /* 0x000fe20000011600 */
[----:B------:R-:W-:-:S04]  /*0ba0*/  DEPBAR.LE SB0, 0x0 ;  /* 0x000080000000791a */ /* 0x000fc80000000000 */
[----:B------:R-:W-:Y:S02]  /*0bb0*/  LOP3.LUT R69, R69, 0x180, RZ, 0xc0, !PT ;  /* 0x0000018045457812 */ /* 0x000fe400078ec0ff */
[----:B------:R-:W-:Y:S02]  /*0bc0*/  SGXT.U32 R0, R0, 0x3 ;  /* 0x000000030000781a */ /* 0x000fe40000000000 */
[----:B------:R-:W-:Y:S02]  /*0bd0*/  LOP3.LUT R69, R69, 0x6, R68, 0xf8, !PT ;  /* 0x0000000645457812 */ /* 0x000fe400078ef844 */
[----:B------:R-:W-:Y:S02]  /*0be0*/  SHF.R.U32.HI R2, RZ, 0x3, R91 ;  /* 0x00000003ff027819 */ /* 0x000fe4000001165b */
[----:B------:R-:W-:Y:S01]  /*0bf0*/  LOP3.LUT R91, R91, 0x3fc, RZ, 0xc0, !PT ;  /* 0x000003fc5b5b7812 */ /* 0x000fe200078ec0ff */
[----:B------:R-:W-:Y:S01]  /*0c00*/  IMAD R90, R90, 0x20, R69 ;  /* 0x000000205a5a7824 */ /* 0x000fe200078e0245 */
[----:B------:R-:W-:-:S02]  /*0c10*/  LOP3.LUT R3, R0, R3, RZ, 0xfc, !PT ;  /* 0x0000000300037212 */ /* 0x000fc400078efcff */
[----:B------:R-:W-:Y:S01]  /*0c20*/  LOP3.LUT R0, R91, 0x400, RZ, 0xfc, !PT ;  /* 0x000004005b007812 */ /* 0x000fe200078efcff */
[----:B------:R-:W-:Y:S01]  /*0c30*/  IMAD.IADD R93, R93, 0x1, R90 ;  /* 0x000000015d5d7824 */ /* 0x000fe200078e025a */
[C---:B------:R-:W-:Y:S02]  /*0c40*/  LOP3.LUT R68, R91.reuse, 0x800, RZ, 0xfc, !PT ;  /* 0x000008005b447812 */ /* 0x040fe400078efcff */
[C---:B------:R-:W-:Y:S01]  /*0c50*/  LOP3.LUT R69, R91.reuse, 0xc00, RZ, 0xfc, !PT ;  /* 0x00000c005b457812 */ /* 0x040fe200078efcff */
[----:B------:R-:W-:Y:S01]  /*0c60*/  IMAD R93, R88, 0x10, R93 ;  /* 0x00000010585d7824 */ /* 0x000fe200078e025d */
[----:B------:R-:W-:Y:S02]  /*0c70*/  LOP3.LUT R2, R2, 0x70, RZ, 0xc0, !PT ;  /* 0x0000007002027812 */ /* 0x000fe400078ec0ff */
[----:B------:R-:W-:Y:S02]  /*0c80*/  SHF.R.U32.HI R0, RZ, 0x3, R0 ;  /* 0x00000003ff007819 */ /* 0x000fe40000011600 */
[----:B------:R-:W-:Y:S01]  /*0c90*/  SHF.R.U32.HI R68, RZ, 0x3, R68 ;  /* 0x00000003ff447819 */ /* 0x000fe20000011644 */
[----:B------:R-:W-:Y:S01]  /*0ca0*/  IMAD R81, R91, 0x4, R2 ;  /* 0x000000045b517824 */ /* 0x000fe200078e0202 */
[----:B------:R-:W-:-:S02]  /*0cb0*/  SHF.R.U32.HI R69, RZ, 0x3, R69 ;  /* 0x00000003ff457819 */ /* 0x000fc40000011645 */
[----:B------:R-:W-:Y:S02]  /*0cc0*/  LOP3.LUT R0, R0, 0xf0, RZ, 0xc0, !PT ;  /* 0x000000f000007812 */ /* 0x000fe400078ec0ff */
[----:B------:R-:W-:Y:S02]  /*0cd0*/  LOP3.LUT R2, R68, 0x170, RZ, 0xc0, !PT ;  /* 0x0000017044027812 */ /* 0x000fe400078ec0ff */
[----:B------:R-:W-:Y:S01]  /*0ce0*/  LOP3.LUT R68, R69, 0x1f0, RZ, 0xc0, !PT ;  /* 0x000001f045447812 */ /* 0x000fe200078ec0ff */
[C---:B------:R-:W-:Y:S01]  /*0cf0*/  IMAD R80, R91.reuse, 0x4, R0 ;  /* 0x000000045b507824 */ /* 0x040fe200078e0200 */
[----:B------:R-:W-:Y:S01]  /*0d00*/  BAR.SYNC.DEFER_BLOCKING 0x0 ;  /* 0x0000000000007b1d */ /* 0x000fe20000010000 */
[----:B------:R-:W-:Y:S01]  /*0d10*/  ISETP.GE.AND P0, PT, R82, 0xc00, PT ;  /* 0x00000c005200780c */ /* 0x000fe20003f06270 */
[----:B------:R-:W-:Y:S01]  /*0d20*/  IMAD R2, R91, 0x4, R2 ;  /* 0x000000045b027824 */ /* 0x000fe200078e0202 */
[----:B------:R-:W-:Y:S01]  /*0d30*/  LOP3.LUT R69, R3, 0x10, RZ, 0xfc, !PT ;  /* 0x0000001003457812 */ /* 0x000fe200078efcff */
[----:B------:R-:W-:Y:S01]  /*0d40*/  IMAD R0, R91, 0x4, R68 ;  /* 0x000000045b007824 */ /* 0x000fe200078e0244 */
[C---:B------:R-:W-:Y:S01]  /*0d50*/  LOP3.LUT R70, R3.reuse, 0x8, RZ, 0xfc, !PT ;  /* 0x0000000803467812 */ /* 0x040fe200078efcff */
[C---:B------:R-:W-:Y:S01]  /*0d60*/  IMAD R82, R3.reuse, 0xc00, R82 ;  /* 0x00000c0003527824 */ /* 0x040fe200078e0252 */
[----:B------:R-:W-:-:S02]  /*0d70*/  LOP3.LUT R68, R3, 0x18, RZ, 0xfc, !PT ;  /* 0x0000001803447812 */ /* 0x000fc400078efcff */
[----:B------:R-:W-:Y:S02]  /*0d80*/  ISETP.LT.AND P1, PT, R69, 0xe10, !P0 ;  /* 0x00000e104500780c */ /* 0x000fe40004721270 */
[----:B------:R-:W-:Y:S02]  /*0d90*/  IADD3 R69, R93, 0x400, RZ ;  /* 0x000004005d457810 */ /* 0x000fe40007ffe0ff */
[----:B------:R-:W-:Y:S02]  /*0da0*/  ISETP.LT.AND P2, PT, R70, 0xe10, !P0 ;  /* 0x00000e104600780c */ /* 0x000fe40004741270 */
[----:B------:R-:W-:Y:S02]  /*0db0*/  ISETP.LT.AND P6, PT, R68, 0xe10, !P0 ;  /* 0x00000e104400780c */ /* 0x000fe400047c1270 */
[----:B------:R-:W-:Y:S02]  /*0dc0*/  LOP3.LUT R70, R3, 0x20, RZ, 0xfc, !PT ;  /* 0x0000002003467812 */ /* 0x000fe400078efcff */
[----:B------:R-:W-:-:S02]  /*0dd0*/  SHF.R.U32.HI R68, RZ, 0x3, R93 ;  /* 0x00000003ff447819 */ /* 0x000fc4000001165d */
[----:B------:R-:W-:Y:S02]  /*0de0*/  SHF.R.U32.HI R69, RZ, 0x3, R69 ;  /* 0x00000003ff457819 */ /* 0x000fe40000011645 */
[----:B------:R-:W-:Y:S02]  /*0df0*/  ISETP.LT.AND P5, PT, R70, 0xe10, !P0 ;  /* 0x00000e104600780c */ /* 0x000fe400047a1270 */
[----:B------:R-:W-:Y:S02]  /*0e00*/  LOP3.LUT R68, R68, 0x1fc, RZ, 0xc0, !PT ;  /* 0x000001fc44447812 */ /* 0x000fe400078ec0ff */
[C---:B------:R-:W-:Y:S02]  /*0e10*/  LOP3.LUT R70, R69.reuse, 0x1ffffffc, RZ, 0xc0, !PT ;  /* 0x1ffffffc45467812 */ /* 0x040fe400078ec0ff */
[----:B------:R-:W-:Y:S01]  /*0e20*/  LOP3.LUT R84, R69, 0x1ffffff0, RZ, 0xc0, !PT ;  /* 0x1ffffff045547812 */ /* 0x000fe200078ec0ff */
[----:B------:R-:W-:Y:S01]  /*0e30*/  IMAD R83, R93, 0x4, R68 ;  /* 0x000000045d537824 */ /* 0x000fe200078e0244 */
[----:B------:R-:W-:Y:S01]  /*0e40*/  LOP3.LUT R71, R3, 0x28, RZ, 0xfc, !PT ;  /* 0x0000002803477812 */ /* 0x000fe200078efcff */
[----:B------:R-:W-:Y:S01]  /*0e50*/  IMAD R85, R93, 0x4, R70 ;  /* 0x000000045d557824 */ /* 0x000fe200078e0246 */
[----:B------:R-:W-:Y:S01]  /*0e60*/  ISETP.LT.AND P3, PT, R3, 0xe10, !P0 ;  /* 0x00000e100300780c */ /* 0x000fe20004761270 */
[----:B------:R-:W-:Y:S01]  /*0e70*/  IMAD R84, R93, 0x4, R84 ;  /* 0x000000045d547824 */ /* 0x000fe200078e0254 */
[----:B------:R-:W-:Y:S01]  /*0e80*/  STS.64 [R83], R52 ;  /* 0x0000003453007388 */ /* 0x000fe20000000a00 */
[----:B------:R-:W-:-:S03]  /*0e90*/  ISETP.LT.AND P4, PT, R71, 0xe10, !P0 ;  /* 0x00000e104700780c */ /* 0x000fc60004781270 */
[----:B------:R-:W-:Y:S04]  /*0ea0*/  STS.64 [R85+0x1000], R54 ;  /* 0x0010003655007388 */ /* 0x000fe80000000a00 */
[----:B------:R-:W-:Y:S04]  /*0eb0*/  STS.64 [R83+0x80], R56 ;  /* 0x0000803853007388 */ /* 0x000fe80000000a00 */
[----:B------:R-:W-:Y:S04]  /*0ec0*/  STS.64 [R84+0x1080], R58 ;  /* 0x0010803a54007388 */ /* 0x000fe80000000a00 */
[----:B------:R-:W-:Y:S04]  /*0ed0*/  STS.64 [R83+0x100], R60 ;  /* 0x0001003c53007388 */ /* 0x000fe80000000a00 */
[----:B------:R-:W-:Y:S04]  /*0ee0*/  STS.64 [R84+0x1100], R62 ;  /* 0x0011003e54007388 */ /* 0x000fe80000000a00 */
[----:B------:R-:W-:Y:S04]  /*0ef0*/  STS.64 [R83+0x180], R64 ;  /* 0x0001804053007388 */ /* 0x000fe80000000a00 */
[----:B------:R-:W-:Y:S04]  /*0f00*/  STS.64 [R84+0x1180], R66 ;  /* 0x0011804254007388 */ /* 0x000fe80000000a00 */
[----:B------:R-:W-:Y:S06]  /*0f10*/  BAR.SYNC.DEFER_BLOCKING 0x0 ;  /* 0x0000000000007b1d */ /* 0x000fec0000010000 */
[----:B------:R-:W1:Y:S04]  /*0f20*/  LDS.128 R68, [R81] ;  /* 0x0000000051447984 */ /* 0x000e680000000c00 */
[----:B------:R-:W2:Y:S04]  /*0f30*/  LDS.128 R72, [R80+0x1000] ;  /* 0x0010000050487984 */ /* 0x000ea80000000c00 */
[----:B------:R-:W3:Y:S04]  /*0f40*/  LDS.128 R76, [R2+0x2000] ;  /* 0x00200000024c7984 */ /* 0x000ee80000000c00 */
[----:B------:R-:W4:Y:S04]  /*0f50*/  LDS.128 R52, [R0+0x3000] ;  /* 0x0030000000347984 */ /* 0x000f280000000c00 */
[----:B------:R-:W-:Y:S06]  /*0f60*/  BAR.SYNC.DEFER_BLOCKING 0x0 ;  /* 0x0000000000007b1d */ /* 0x000fec0000010000 */
[----:B------:R-:W-:Y:S04]  /*0f70*/  STS.64 [R83], R36 ;  /* 0x0000002453007388 */ /* 0x000fe80000000a00 */
        /* <DEDUP_REMOVED lines=9> */
[----:B------:R-:W1:Y:S04]  /*1010*/  LDS.128 R56, [R80+0x1000] ;  /* 0x0010000050387984 */ /* 0x000e680000000c00 */
[----:B------:R-:W1:Y:S04]  /*1020*/  LDS.128 R60, [R2+0x2000] ;  /* 0x00200000023c7984 */ /* 0x000e680000000c00 */
[----:B------:R-:W1:Y:S04]  /*1030*/  LDS.128 R36, [R0+0x3000] ;  /* 0x0030000000247984 */ /* 0x000e680000000c00 */
[----:B------:R-:W-:Y:S06]  /*1040*/  BAR.SYNC.DEFER_BLOCKING 0x0 ;  /* 0x0000000000007b1d */ /* 0x000fec0000010000 */
[----:B------:R-:W-:Y:S04]  /*1050*/  STS.64 [R83], R28 ;  /* 0x0000001c53007388 */ /* 0x000fe80000000a00 */
[----:B------:R-:W-:Y:S04]  /*1060*/  STS.64 [R85+0x1000], R30 ;  /* 0x0010001e55007388 */ /* 0x000fe80000000a00 */
[----:B------:R1:W-:Y:S04]  /*1070*/  STS.64 [R83+0x80], R24 ;  /* 0x0000801853007388 */ /* 0x0003e80000000a00 */
[----:B------:R2:W-:Y:S04]  /*1080*/  STS.64 [R84+0x1080], R26 ;  /* 0x0010801a54007388 */ /* 0x0005e80000000a00 */
[----:B------:R3:W-:Y:S04]  /*1090*/  STS.64 [R83+0x100], R20 ;  /* 0x0001001453007388 */ /* 0x0007e80000000a00 */
[----:B------:R4:W-:Y:S01]  /*10a0*/  STS.64 [R84+0x1100], R22 ;  /* 0x0011001654007388 */ /* 0x0009e20000000a00 */
[----:B-1----:R-:W-:-:S03]  /*10b0*/  IADD3 R24, R82, 0x1e000, RZ ;  /* 0x0001e00052187810 */ /* 0x002fc60007ffe0ff */
[----:B------:R1:W-:Y:S01]  /*10c0*/  STS.64 [R83+0x180], R16 ;  /* 0x0001801053007388 */ /* 0x0003e20000000a00 */
[----:B--2---:R-:W-:-:S03]  /*10d0*/  IADD3 R26, R82, 0x24000, RZ ;  /* 0x00024000521a7810 */ /* 0x004fc60007ffe0ff */
[----:B------:R2:W-:Y:S01]  /*10e0*/  STS.64 [R84+0x1180], R18 ;  /* 0x0011801254007388 */ /* 0x0005e20000000a00 */
[----:B---3--:R-:W-:-:S03]  /*10f0*/  IADD3 R20, R82, 0x12000, RZ ;  /* 0x0001200052147810 */ /* 0x008fc60007ffe0ff */
[----:B------:R-:W-:Y:S01]  /*1100*/  BAR.SYNC.DEFER_BLOCKING 0x0 ;  /* 0x0000000000007b1d */ /* 0x000fe20000010000 */
[C---:B----4-:R-:W-:Y:S01]  /*1110*/  IADD3 R22, R82.reuse, 0x18000, RZ ;  /* 0x0001800052167810 */ /* 0x050fe20007ffe0ff */
[----:B-1----:R-:W-:Y:S01]  /*1120*/  IMAD.MOV.U32 R17, RZ, RZ, 0x4 ;  /* 0x00000004ff117424 */ /* 0x002fe200078e00ff */
[C---:B------:R-:W-:Y:S02]  /*1130*/  IADD3 R16, R82.reuse, 0x6000, RZ ;  /* 0x0000600052107810 */ /* 0x040fe40007ffe0ff */
[----:B--2---:R-:W-:Y:S01]  /*1140*/  IADD3 R18, R82, 0xc000, RZ ;  /* 0x0000c00052127810 */ /* 0x004fe20007ffe0ff */
[----:B------:R-:W-:-:S04]  /*1150*/  IMAD.WIDE R20, R20, R17, c[0x0][0x170] ;  /* 0x00005c0014147625 */ /* 0x000fc800078e0211 */
[----:B------:R-:W-:-:S04]  /*1160*/  IMAD.WIDE R18, R18, R17, c[0x0][0x170] ;  /* 0x00005c0012127625 */ /* 0x000fc800078e0211 */
[-C--:B------:R-:W-:Y:S01]  /*1170*/  IMAD.WIDE R22, R22, R17.reuse, c[0x0][0x170] ;  /* 0x00005c0016167625 */ /* 0x080fe200078e0211 */
[----:B------:R-:W1:Y:S04]  /*1180*/  LDS.128 R48, [R81] ;  /* 0x0000000051307984 */ /* 0x000e680000000c00 */
[----:B------:R-:W2:Y:S04]  /*1190*/  LDS.128 R44, [R80+0x1000] ;  /* 0x00100000502c7984 */ /* 0x000ea80000000c00 */
[----:B------:R-:W3:Y:S04]  /*11a0*/  LDS.128 R40, [R2+0x2000] ;  /* 0x0020000002287984 */ /* 0x000ee80000000c00 */
[----:B------:R-:W4:Y:S04]  /*11b0*/  LDS.128 R28, [R0+0x3000] ;  /* 0x00300000001c7984 */ /* 0x000f280000000c00 */
[----:B------:R-:W-:Y:S06]  /*11c0*/  BAR.SYNC.DEFER_BLOCKING 0x0 ;  /* 0x0000000000007b1d */ /* 0x000fec0000010000 */
[----:B------:R1:W-:Y:S04]  /*11d0*/  STS.64 [R83], R12 ;  /* 0x0000000c53007388 */ /* 0x0003e80000000a00 */
[----:B------:R2:W-:Y:S04]  /*11e0*/  STS.64 [R85+0x1000], R14 ;  /* 0x0010000e55007388 */ /* 0x0005e80000000a00 */
[----:B------:R3:W-:Y:S04]  /*11f0*/  STS.64 [R83+0x80], R8 ;  /* 0x0000800853007388 */ /* 0x0007e80000000a00 */
[----:B------:R-:W-:Y:S01]  /*1200*/  STS.64 [R84+0x1080], R10 ;  /* 0x0010800a54007388 */ /* 0x000fe20000000a00 */
[----:B-1----:R-:W-:-:S03]  /*1210*/  IMAD.WIDE R12, R82, R17, c[0x0][0x170] ;  /* 0x00005c00520c7625 */ /* 0x002fc600078e0211 */
[----:B------:R1:W-:Y:S01]  /*1220*/  STS.64 [R83+0x100], R4 ;  /* 0x0001000453007388 */ /* 0x0003e20000000a00 */
[----:B--2---:R-:W-:-:S03]  /*1230*/  LOP3.LUT R14, R3, 0x30, RZ, 0xfc, !PT ;  /* 0x00000030030e7812 */ /* 0x004fc600078efcff */
[----:B------:R-:W-:Y:S01]  /*1240*/  STS.64 [R84+0x1100], R6 ;  /* 0x0011000654007388 */ /* 0x000fe20000000a00 */
[----:B---3--:R-:W-:Y:S01]  /*1250*/  IMAD.WIDE R8, R16, R17, c[0x0][0x170] ;  /* 0x00005c0010087625 */ /* 0x008fe200078e0211 */
[C---:B------:R-:W-:Y:S02]  /*1260*/  LOP3.LUT R16, R3.reuse, 0x50, RZ, 0xfc, !PT ;  /* 0x0000005003107812 */ /* 0x040fe400078efcff */
[----:B------:R2:W-:Y:S04]  /*1270*/  STS.64 [R83+0x180], R32 ;  /* 0x0001802053007388 */ /* 0x0005e80000000a00 */
[----:B------:R-:W-:Y:S01]  /*1280*/  STS.64 [R84+0x1180], R34 ;  /* 0x0011802254007388 */ /* 0x000fe20000000a00 */
[C---:B-1----:R-:W-:Y:S02]  /*1290*/  LOP3.LUT R4, R3.reuse, 0x38, RZ, 0xfc, !PT ;  /* 0x0000003803047812 */ /* 0x042fe400078efcff */
[----:B------:R-:W-:Y:S01]  /*12a0*/  LOP3.LUT R5, R3, 0x40, RZ, 0xfc, !PT ;  /* 0x0000004003057812 */ /* 0x000fe200078efcff */
[----:B------:R-:W-:Y:S01]  /*12b0*/  BAR.SYNC.DEFER_BLOCKING 0x0 ;  /* 0x0000000000007b1d */ /* 0x000fe20000010000 */
[----:B--2---:R-:W-:-:S05]  /*12c0*/  IADD3 R32, R82, 0x2a000, RZ ;  /* 0x0002a00052207810 */ /* 0x004fca0007ffe0ff */
[----:B------:R-:W-:Y:S01]  /*12d0*/  @P3 STG.E.128 [R12.64], R68 ;  /* 0x000000440c003986 */ /* 0x000fe2000c101d04 */
[----:B------:R-:W-:-:S03]  /*12e0*/  ISETP.LT.AND P3, PT, R14, 0xe10, !P0 ;  /* 0x00000e100e00780c */ /* 0x000fc60004761270 */
[----:B------:R-:W-:Y:S01]  /*12f0*/  @P2 STG.E.128 [R8.64], R72 ;  /* 0x0000004808002986 */ /* 0x000fe2000c101d04 */
[----:B------:R-:W-:Y:S02]  /*1300*/  ISETP.LT.AND P2, PT, R4, 0xe10, !P0 ;  /* 0x00000e100400780c */ /* 0x000fe40004741270 */
[----:B------:R-:W-:Y:S01]  /*1310*/  LOP3.LUT R4, R3, 0x48, RZ, 0xfc, !PT ;  /* 0x0000004803047812 */ /* 0x000fe200078efcff */
[----:B------:R1:W-:Y:S01]  /*1320*/  @P1 STG.E.128 [R18.64], R76 ;  /* 0x0000004c12001986 */ /* 0x0003e2000c101d04 */
[----:B------:R-:W-:-:S03]  /*1330*/  ISETP.LT.AND P1, PT, R5, 0xe10, !P0 ;  /* 0x00000e100500780c */ /* 0x000fc60004721270 */
[----:B------:R2:W-:Y:S01]  /*1340*/  @P6 STG.E.128 [R20.64], R52 ;  /* 0x0000003414006986 */ /* 0x0005e2000c101d04 */
[----:B------:R-:W-:-:S03]  /*1350*/  ISETP.LT.AND P6, PT, R4, 0xe10, !P0 ;  /* 0x00000e100400780c */ /* 0x000fc600047c1270 */
[----:B------:R-:W3:Y:S04]  /*1360*/  LDS.128 R4, [R81] ;  /* 0x0000000051047984 */ /* 0x000ee80000000c00 */
[----:B------:R-:W3:Y:S04]  /*1370*/  LDS.128 R8, [R80+0x1000] ;  /* 0x0010000050087984 */ /* 0x000ee80000000c00 */
[----:B------:R4:W3:Y:S01]  /*1380*/  LDS.128 R12, [R2+0x2000] ;  /* 0x00200000020c7984 */ /* 0x0008e20000000c00 */
[----:B-1----:R-:W-:Y:S01]  /*1390*/  IMAD.WIDE R18, R24, R17, c[0x0][0x170] ;  /* 0x00005c0018127625 */ /* 0x002fe200078e0211 */
[----:B------:R-:W-:-:S02]  /*13a0*/  LOP3.LUT R24, R3, 0x58, RZ, 0xfc, !PT ;  /* 0x0000005803187812 */ /* 0x000fc400078efcff */
[----:B------:R1:W-:Y:S01]  /*13b0*/  @P5 STG.E.128 [R22.64], R64 ;  /* 0x0000004016005986 */ /* 0x0003e2000c101d04 */
[----:B------:R-:W-:Y:S01]  /*13c0*/  ISETP.LT.AND P5, PT, R16, 0xe10, !P0 ;  /* 0x00000e101000780c */ /* 0x000fe200047a1270 */
[-C--:B--2---:R-:W-:Y:S01]  /*13d0*/  IMAD.WIDE R20, R26, R17.reuse, c[0x0][0x170] ;  /* 0x00005c001a147625 */ /* 0x084fe200078e0211 */
[C---:B------:R-:W-:Y:S01]  /*13e0*/  LOP3.LUT R16, R3.reuse, 0x60, RZ, 0xfc, !PT ;  /* 0x0000006003107812 */ /* 0x040fe200078efcff */
[----:B------:R2:W-:Y:S01]  /*13f0*/  @P4 STG.E.128 [R18.64], R56 ;  /* 0x0000003812004986 */ /* 0x0005e2000c101d04 */
[----:B------:R-:W-:Y:S02]  /*1400*/  ISETP.LT.AND P4, PT, R24, 0xe10, !P0 ;  /* 0x00000e101800780c */ /* 0x000fe40004781270 */
[----:B------:R-:W-:Y:S01]  /*1410*/  IADD3 R24, R82, 0x30000, RZ ;  /* 0x0003000052187810 */ /* 0x000fe20007ffe0ff */
[----:B------:R2:W-:Y:S01]  /*1420*/  @P3 STG.E.128 [R20.64], R60 ;  /* 0x0000003c14003986 */ /* 0x0005e2000c101d04 */
[C---:B------:R-:W-:Y:S02]  /*1430*/  LOP3.LUT R26, R3.reuse, 0x68, RZ, 0xfc, !PT ;  /* 0x00000068031a7812 */ /* 0x040fe400078efcff */
[----:B------:R-:W-:Y:S01]  /*1440*/  ISETP.LT.AND P3, PT, R16, 0xe10, !P0 ;  /* 0x00000e101000780c */ /* 0x000fe20004761270 */
[----:B------:R-:W-:Y:S01]  /*1450*/  IMAD.WIDE R24, R24, R17, c[0x0][0x170] ;  /* 0x00005c0018187625 */ /* 0x000fe200078e0211 */
[----:B------:R-:W-:-:S02]  /*1460*/  LOP3.LUT R16, R3, 0x78, RZ, 0xfc, !PT ;  /* 0x0000007803107812 */ /* 0x000fc400078efcff */
[----:B----4-:R-:W-:Y:S01]  /*1470*/  IADD3 R2, R82, 0x36000, RZ ;  /* 0x0003600052027810 */ /* 0x010fe20007ffe0ff */
[----:B-1----:R-:W-:Y:S01]  /*1480*/  IMAD.WIDE R22, R32, R17, c[0x0][0x170] ;  /* 0x00005c0020167625 */ /* 0x002fe200078e0211 */
[----:B--2---:R-:W-:-:S04]  /*1490*/  LOP3.LUT R18, R3, 0x70, RZ, 0xfc, !PT ;  /* 0x0000007003127812 */ /* 0x004fc800078efcff */
[----:B------:R1:W-:Y:S01]  /*14a0*/  @P2 STG.E.128 [R22.64], R36 ;  /* 0x0000002416002986 */ /* 0x0003e2000c101d04 */
[----:B------:R-:W-:Y:S01]  /*14b0*/  ISETP.LT.AND P2, PT, R26, 0xe10, !P0 ;  /* 0x00000e101a00780c */ /* 0x000fe20004741270 */
[-C--:B------:R-:W-:Y:S01]  /*14c0*/  IMAD.WIDE R2, R2, R17.reuse, c[0x0][0x170] ;  /* 0x00005c0002027625 */ /* 0x080fe200078e0211 */
[----:B------:R-:W-:Y:S01]  /*14d0*/  IADD3 R20, R82, 0x42000, RZ ;  /* 0x0004200052147810 */ /* 0x000fe20007ffe0ff */
[----:B------:R2:W-:Y:S01]  /*14e0*/  @P1 STG.E.128 [R24.64], R48 ;  /* 0x0000003018001986 */ /* 0x0005e2000c101d04 */
[----:B------:R-:W-:Y:S02]  /*14f0*/  ISETP.LT.AND P1, PT, R18, 0xe10, !P0 ;  /* 0x00000e101200780c */ /* 0x000fe40004721270 */
[----:B------:R-:W-:Y:S01]  /*1500*/  IADD3 R18, R82, 0x3c000, RZ ;  /* 0x0003c00052127810 */ /* 0x000fe20007ffe0ff */
[-C--:B------:R-:W-:Y:S01]  /*1510*/  IMAD.WIDE R20, R20, R17.reuse, c[0x0][0x170] ;  /* 0x00005c0014147625 */ /* 0x080fe200078e0211 */
[----:B------:R-:W-:Y:S01]  /*1520*/  ISETP.LT.AND P0, PT, R16, 0xe10, !P0 ;  /* 0x00000e101000780c */ /* 0x000fe20004701270 */
[----:B------:R4:W-:Y:S01]  /*1530*/  @P6 STG.E.128 [R2.64], R44 ;  /* 0x0000002c02006986 */ /* 0x0009e2000c101d04 */
[----:B------:R-:W-:Y:S01]  /*1540*/  IADD3 R16, R82, 0x4e000, RZ ;  /* 0x0004e00052107810 */ /* 0x000fe20007ffe0ff */
[----:B------:R-:W-:Y:S01]  /*1550*/  IMAD.WIDE R18, R18, R17, c[0x0][0x170] ;  /* 0x00005c0012127625 */ /* 0x000fe200078e0211 */
[----:B------:R-:W-:-:S04]  /*1560*/  IADD3 R26, R82, 0x54000, RZ ;  /* 0x00054000521a7810 */ /* 0x000fc80007ffe0ff */
[----:B------:R4:W-:Y:S01]  /*1570*/  @P5 STG.E.128 [R18.64], R40 ;  /* 0x0000002812005986 */ /* 0x0009e2000c101d04 */
[----:B-1----:R-:W-:Y:S01]  /*1580*/  IADD3 R22, R82, 0x48000, RZ ;  /* 0x0004800052167810 */ /* 0x002fe20007ffe0ff */
[-C--:B------:R-:W-:Y:S02]  /*1590*/  IMAD.WIDE R26, R26, R17.reuse, c[0x0][0x170] ;  /* 0x00005c001a1a7625 */ /* 0x080fe400078e0211 */
[----:B------:R4:W-:Y:S02]  /*15a0*/  @P4 STG.E.128 [R20.64], R28 ;  /* 0x0000001c14004986 */ /* 0x0009e4000c101d04 */
[----:B------:R-:W-:-:S04]  /*15b0*/  IMAD.WIDE R22, R22, R17, c[0x0][0x170] ;  /* 0x00005c0016167625 */ /* 0x000fc800078e0211 */
[----:B--2---:R-:W-:Y:S01]  /*15c0*/  IMAD.WIDE R24, R16, R17, c[0x0][0x170] ;  /* 0x00005c0010187625 */ /* 0x004fe200078e0211 */
[----:B---3--:R4:W-:Y:S04]  /*15d0*/  @P3 STG.E.128 [R22.64], R4 ;  /* 0x0000000416003986 */ /* 0x0089e8000c101d04 */
[----:B------:R4:W-:Y:S04]  /*15e0*/  @P2 STG.E.128 [R24.64], R8 ;  /* 0x0000000818002986 */ /* 0x0009e8000c101d04 */
[----:B------:R4:W-:Y:S01]  /*15f0*/  @P1 STG.E.128 [R26.64], R12 ;  /* 0x0000000c1a001986 */ /* 0x0009e2000c101d04 */
[----:B------:R-:W-:Y:S05]  /*1600*/  @!P0 EXIT ;  /* 0x000000000000894d */ /* 0x000fea0003800000 */
[----:B----4-:R-:W1:Y:S01]  /*1610*/  LDS.128 R4, [R0+0x3000] ;  /* 0x0030000000047984 */ /* 0x010e620000000c00 */
[----:B------:R-:W-:-:S05]  /*1620*/  IADD3 R2, R82, 0x5a000, RZ ;  /* 0x0005a00052027810 */ /* 0x000fca0007ffe0ff */
[----:B------:R-:W-:-:S05]  /*1630*/  IMAD.WIDE R2, R2, R17, c[0x0][0x170] ;  /* 0x00005c0002027625 */ /* 0x000fca00078e0211 */
[----:B-1----:R-:W-:Y:S01]  /*1640*/  STG.E.128 [R2.64], R4 ;  /* 0x0000000402007986 */ /* 0x002fe2000c101d04 */
[----:B------:R-:W-:Y:S05]  /*1650*/  EXIT ;  /* 0x000000000000794d */ /* 0x000fea0003800000 */
.L_x_1:
[----:B------:R-:W-:-:S00]  /*1660*/  BRA `(.L_x_1) ;  /* 0xfffffff000007947 */ /* 0x000fc0000383ffff */
[----:B------:R-:W-:-:S00]  /*1670*/  NOP ;  /* 0x0000000000007918 */ /* 0x000fc00000000000 */
        /* <DEDUP_REMOVED lines=8> */
.L_x_2:


//--------------------- .nv.shared.triton_mm      --------------------------
	.section	.nv.shared.triton_mm,"aw",@nobits
	.sectionflags	@""
	.align	16
